//
// Generated by NVIDIA NVVM Compiler
//
// Compiler Build ID: CL-36424714
// Cuda compilation tools, release 13.0, V13.0.88
// Based on NVVM 20.0.0
//

.version 9.0
.target sm_100
.address_size 64

	// .globl	_Z14stencil_kernelPKfS0_Pfjj
.extern .shared .align 16 .b8 allSharedData[];

.visible .entry _Z14stencil_kernelPKfS0_Pfjj(
	.param .u64 .ptr .align 1 _Z14stencil_kernelPKfS0_Pfjj_param_0,
	.param .u64 .ptr .align 1 _Z14stencil_kernelPKfS0_Pfjj_param_1,
	.param .u64 .ptr .align 1 _Z14stencil_kernelPKfS0_Pfjj_param_2,
	.param .u32 _Z14stencil_kernelPKfS0_Pfjj_param_3,
	.param .u32 _Z14stencil_kernelPKfS0_Pfjj_param_4
)
{
	.reg .pred 	%p<22>;
	.reg .b16 	%rs<3>;
	.reg .b32 	%r<56>;
	.reg .b32 	%f<44>;
	.reg .b64 	%rd<12>;

	ld.param.u64 	%rd1, [_Z14stencil_kernelPKfS0_Pfjj_param_0];
	ld.param.u64 	%rd2, [_Z14stencil_kernelPKfS0_Pfjj_param_1];
	ld.param.u64 	%rd3, [_Z14stencil_kernelPKfS0_Pfjj_param_2];
	ld.param.u32 	%r22, [_Z14stencil_kernelPKfS0_Pfjj_param_3];
	ld.param.u32 	%r23, [_Z14stencil_kernelPKfS0_Pfjj_param_4];
	shl.b32 	%r1, %r23, 1;
	mov.u32 	%r2, %tid.x;
	setp.ge.u32 	%p1, %r2, %r22;
	@%p1 bra 	$L__BB0_2;
	cvta.to.global.u64 	%rd4, %rd1;
	cvta.to.global.u64 	%rd5, %rd2;
	mul.wide.u32 	%rd6, %r2, 4;
	add.s64 	%rd7, %rd4, %rd6;
	ld.global.f32 	%f16, [%rd7];
	add.s32 	%r24, %r1, %r2;
	shl.b32 	%r25, %r24, 2;
	mov.u32 	%r26, allSharedData;
	add.s32 	%r27, %r26, %r25;
	st.shared.f32 	[%r27+4], %f16;
	add.s64 	%rd8, %rd5, %rd6;
	ld.global.f32 	%f17, [%rd8];
	shl.b32 	%r28, %r2, 2;
	add.s32 	%r29, %r26, %r28;
	st.shared.f32 	[%r29], %f17;
$L__BB0_2:
	bar.sync 	0;
	neg.s32 	%r55, %r23;
	setp.le.u32 	%p2, %r23, %r55;
	add.s32 	%r30, %r1, %r22;
	add.s32 	%r31, %r30, %r2;
	shl.b32 	%r32, %r31, 2;
	mov.u32 	%r52, allSharedData;
	add.s32 	%r4, %r52, %r32;
	@%p2 bra 	$L__BB0_24;
	and.b32  	%r5, %r1, 2;
	setp.eq.s32 	%p3, %r5, 0;
	@%p3 bra 	$L__BB0_9;
	cvt.u16.u32 	%rs1, %r23;
	and.b16  	%rs2, %rs1, 1;
	mul.wide.u16 	%r35, %rs2, 2;
	neg.s32 	%r53, %r35;
	add.s32 	%r36, %r2, %r23;
	shl.b32 	%r37, %r36, 2;
	add.s32 	%r7, %r37, 4;
	sub.s32 	%r51, %r2, %r23;
	sub.s32 	%r55, %r5, %r23;
$L__BB0_5:
	.pragma "nounroll";
	setp.lt.s32 	%p4, %r51, 0;
	setp.ge.u32 	%p5, %r51, %r22;
	or.pred  	%p6, %p4, %p5;
	@%p6 bra 	$L__BB0_7;
	add.s32 	%r38, %r52, %r7;
	ld.shared.f32 	%f18, [%r38];
	ld.shared.f32 	%f19, [%r52];
	mul.f32 	%f39, %f18, %f19;
	bra.uni 	$L__BB0_8;
$L__BB0_7:
	ld.shared.f32 	%f39, [%r52];
$L__BB0_8:
	ld.shared.f32 	%f20, [%r4+4];
	add.f32 	%f21, %f39, %f20;
	st.shared.f32 	[%r4+4], %f21;
	bar.sync 	0;
	add.s32 	%r53, %r53, 1;
	setp.ne.s32 	%p7, %r53, 0;
	add.s32 	%r52, %r52, 4;
	add.s32 	%r51, %r51, 1;
	@%p7 bra 	$L__BB0_5;
$L__BB0_9:
	add.s32 	%r39, %r1, -1;
	setp.lt.u32 	%p8, %r39, 3;
	@%p8 bra 	$L__BB0_24;
	mov.u32 	%r42, allSharedData;
$L__BB0_11:
	add.s32 	%r18, %r55, %r2;
	setp.gt.s32 	%p9, %r18, -1;
	setp.lt.u32 	%p10, %r18, %r22;
	add.s32 	%r40, %r55, %r23;
	shl.b32 	%r41, %r40, 2;
	add.s32 	%r19, %r42, %r41;
	add.s32 	%r43, %r18, %r1;
	shl.b32 	%r44, %r43, 2;
	add.s32 	%r20, %r42, %r44;
	and.pred  	%p11, %p9, %p10;
	@%p11 bra 	$L__BB0_13;
	ld.shared.f32 	%f40, [%r19];
	bra.uni 	$L__BB0_14;
$L__BB0_13:
	ld.shared.f32 	%f22, [%r20+4];
	ld.shared.f32 	%f23, [%r19];
	mul.f32 	%f40, %f22, %f23;
$L__BB0_14:
	ld.shared.f32 	%f24, [%r4+4];
	add.f32 	%f25, %f40, %f24;
	st.shared.f32 	[%r4+4], %f25;
	bar.sync 	0;
	add.s32 	%r45, %r18, 1;
	setp.lt.s32 	%p12, %r45, 0;
	setp.ge.u32 	%p13, %r45, %r22;
	or.pred  	%p14, %p12, %p13;
	@%p14 bra 	$L__BB0_16;
	ld.shared.f32 	%f26, [%r20+8];
	ld.shared.f32 	%f27, [%r19+4];
	mul.f32 	%f41, %f26, %f27;
	bra.uni 	$L__BB0_17;
$L__BB0_16:
	ld.shared.f32 	%f41, [%r19+4];
$L__BB0_17:
	ld.shared.f32 	%f28, [%r4+4];
	add.f32 	%f29, %f41, %f28;
	st.shared.f32 	[%r4+4], %f29;
	bar.sync 	0;
	add.s32 	%r46, %r18, 2;
	setp.lt.s32 	%p15, %r46, 0;
	setp.ge.u32 	%p16, %r46, %r22;
	or.pred  	%p17, %p15, %p16;
	@%p17 bra 	$L__BB0_19;
	ld.shared.f32 	%f30, [%r20+12];
	ld.shared.f32 	%f31, [%r19+8];
	mul.f32 	%f42, %f30, %f31;
	bra.uni 	$L__BB0_20;
$L__BB0_19:
	ld.shared.f32 	%f42, [%r19+8];
$L__BB0_20:
	ld.shared.f32 	%f32, [%r4+4];
	add.f32 	%f33, %f42, %f32;
	st.shared.f32 	[%r4+4], %f33;
	bar.sync 	0;
	add.s32 	%r47, %r18, 3;
	setp.lt.s32 	%p18, %r47, 0;
	setp.ge.u32 	%p19, %r47, %r22;
	or.pred  	%p20, %p18, %p19;
	@%p20 bra 	$L__BB0_22;
	ld.shared.f32 	%f34, [%r20+16];
	ld.shared.f32 	%f35, [%r19+12];
	mul.f32 	%f43, %f34, %f35;
	bra.uni 	$L__BB0_23;
$L__BB0_22:
	ld.shared.f32 	%f43, [%r19+12];
$L__BB0_23:
	ld.shared.f32 	%f36, [%r4+4];
	add.f32 	%f37, %f43, %f36;
	st.shared.f32 	[%r4+4], %f37;
	bar.sync 	0;
	add.s32 	%r55, %r55, 4;
	setp.ne.s32 	%p21, %r55, %r23;
	@%p21 bra 	$L__BB0_11;
$L__BB0_24:
	cvta.to.global.u64 	%rd9, %rd3;
	ld.shared.f32 	%f38, [%r4+4];
	mov.u32 	%r48, %ntid.x;
	mov.u32 	%r49, %ctaid.x;
	mad.lo.s32 	%r50, %r49, %r48, %r2;
	mul.wide.s32 	%rd10, %r50, 4;
	add.s64 	%rd11, %rd9, %rd10;
	st.global.f32 	[%rd11], %f38;
	ret;

}


// ===== COMPILED SASS (sm_100) =====

	.target	sm_100

	.elftype	@"ET_EXEC"


//--------------------- .note.nv.tkinfo           --------------------------
	.section	.note.nv.tkinfo,"",@"SHT_NOTE"
	.sectionflags	@"SHF_NOTE_NV_TKINFO"
	.tkinfo
        /*0018*/ 	.word	0x00000002
        /*0030*/ 	.string	""
        /*0030*/ 	.string	"ptxas"
        /*0030*/ 	.string	"Cuda compilation tools, release 13.0, V13.0.88"
        /*0030*/ 	.string	"Build cuda_13.0.r13.0/compiler.36424714_0"
        /*0030*/ 	.string	"-arch sm_100 -m 64 "



//--------------------- .note.nv.cuinfo           --------------------------
	.section	.note.nv.cuinfo,"",@"SHT_NOTE"
	.sectionflags	@"SHF_NOTE_NV_CUINFO"
        /*0018*/ 	.short	0x0002
        /*001a*/ 	.short	0x0064
        /*001c*/ 	.short	0x0082
	.zero		2


//--------------------- .nv.info                  --------------------------
	.section	.nv.info,"",@"SHT_CUDA_INFO"
	.align	4


	//----- nvinfo : EIATTR_REGCOUNT
	.align		4
        /*0000*/ 	.byte	0x04, 0x2f
        /*0002*/ 	.short	(.L_1 - .L_0)
	.align		4
.L_0:
        /*0004*/ 	.word	index@(_Z14stencil_kernelPKfS0_Pfjj)
        /*0008*/ 	.word	0x00000010


	//----- nvinfo : EIATTR_FRAME_SIZE
	.align		4
.L_1:
        /*000c*/ 	.byte	0x04, 0x11
        /*000e*/ 	.short	(.L_3 - .L_2)
	.align		4
.L_2:
        /*0010*/ 	.word	index@(_Z14stencil_kernelPKfS0_Pfjj)
        /*0014*/ 	.word	0x00000000


	//----- nvinfo : EIATTR_MIN_STACK_SIZE
	.align		4
.L_3:
        /*0018*/ 	.byte	0x04, 0x12
        /*001a*/ 	.short	(.L_5 - .L_4)
	.align		4
.L_4:
        /*001c*/ 	.word	index@(_Z14stencil_kernelPKfS0_Pfjj)
        /*0020*/ 	.word	0x00000000
.L_5:


//--------------------- .nv.compat                --------------------------
	.section	.nv.compat,"",@"SHT_CUDA_COMPAT_INFO"
	.align	4
        /*0000*/ 	.byte	0x02, 0x09, 0x00, 0x00, 0x02, 0x02, 0x01, 0x00, 0x02, 0x05, 0x05, 0x00, 0x03, 0x07, 0x01, 0x01
        /*0010*/ 	.byte	0x02, 0x03, 0x00, 0x00, 0x02, 0x06, 0x01, 0x00, 0x04, 0x0b, 0x08, 0x00, 0x09, 0x00, 0x00, 0x00
        /*0020*/ 	.byte	0x00, 0x00, 0x00, 0x00


//--------------------- .nv.info._Z14stencil_kernelPKfS0_Pfjj --------------------------
	.section	.nv.info._Z14stencil_kernelPKfS0_Pfjj,"",@"SHT_CUDA_INFO"
	.sectionflags	@""
	.align	4


	//----- nvinfo : EIATTR_CUDA_API_VERSION
	.align		4
        /*0000*/ 	.byte	0x04, 0x37
        /*0002*/ 	.short	(.L_7 - .L_6)
.L_6:
        /*0004*/ 	.word	0x00000082


	//----- nvinfo : EIATTR_KPARAM_INFO
	.align		4
.L_7:
        /*0008*/ 	.byte	0x04, 0x17
        /*000a*/ 	.short	(.L_9 - .L_8)
.L_8:
        /*000c*/ 	.word	0x00000000
        /*0010*/ 	.short	0x0004
        /*0012*/ 	.short	0x001c
        /*0014*/ 	.byte	0x00, 0xf0, 0x11, 0x00


	//----- nvinfo : EIATTR_KPARAM_INFO
	.align		4
.L_9:
        /*0018*/ 	.byte	0x04, 0x17
        /*001a*/ 	.short	(.L_11 - .L_10)
.L_10:
        /*001c*/ 	.word	0x00000000
        /*0020*/ 	.short	0x0003
        /*0022*/ 	.short	0x0018
        /*0024*/ 	.byte	0x00, 0xf0, 0x11, 0x00


	//----- nvinfo : EIATTR_KPARAM_INFO
	.align		4
.L_11:
        /*0028*/ 	.byte	0x04, 0x17
        /*002a*/ 	.short	(.L_13 - .L_12)
.L_12:
        /*002c*/ 	.word	0x00000000
        /*0030*/ 	.short	0x0002
        /*0032*/ 	.short	0x0010
        /*0034*/ 	.byte	0x00, 0xf5, 0x21, 0x00


	//----- nvinfo : EIATTR_KPARAM_INFO
	.align		4
.L_13:
        /*0038*/ 	.byte	0x04, 0x17
        /*003a*/ 	.short	(.L_15 - .L_14)
.L_14:
        /*003c*/ 	.word	0x00000000
        /*0040*/ 	.short	0x0001
        /*0042*/ 	.short	0x0008
        /*0044*/ 	.byte	0x00, 0xf5, 0x21, 0x00


	//----- nvinfo : EIATTR_KPARAM_INFO
	.align		4
.L_15:
        /*0048*/ 	.byte	0x04, 0x17
        /*004a*/ 	.short	(.L_17 - .L_16)
.L_16:
        /*004c*/ 	.word	0x00000000
        /*0050*/ 	.short	0x0000
        /*0052*/ 	.short	0x0000
        /*0054*/ 	.byte	0x00, 0xf5, 0x21, 0x00


	//----- nvinfo : EIATTR_SPARSE_MMA_MASK
	.align		4
.L_17:
        /*0058*/ 	.byte	0x03, 0x50
        /*005a*/ 	.short	0x0000


	//----- nvinfo : EIATTR_MAXREG_COUNT
	.align		4
        /*005c*/ 	.byte	0x03, 0x1b
        /*005e*/ 	.short	0x00ff


	//----- nvinfo : EIATTR_NUM_BARRIERS
	.align		4
        /*0060*/ 	.byte	0x02, 0x4c
        /*0062*/ 	.byte	0x01
	.zero		1


	//----- nvinfo : EIATTR_MERCURY_ISA_VERSION
	.align		4
        /*0064*/ 	.byte	0x03, 0x5f
        /*0066*/ 	.short	0x0101


	//----- nvinfo : EIATTR_VRC_CTA_INIT_COUNT
	.align		4
        /*0068*/ 	.byte	0x02, 0x4a
	.zero		1
	.zero		1


	//----- nvinfo : EIATTR_EXIT_INSTR_OFFSETS
	.align		4
        /*006c*/ 	.byte	0x04, 0x1c
        /*006e*/ 	.short	(.L_19 - .L_18)


	//   ....[0]....
.L_18:
        /*0070*/ 	.word	0x00000730


	//----- nvinfo : EIATTR_CBANK_PARAM_SIZE
	.align		4
.L_19:
        /*0074*/ 	.byte	0x03, 0x19
        /*0076*/ 	.short	0x0020


	//----- nvinfo : EIATTR_PARAM_CBANK
	.align		4
        /*0078*/ 	.byte	0x04, 0x0a
        /*007a*/ 	.short	(.L_21 - .L_20)
	.align		4
.L_20:
        /*007c*/ 	.word	index@(.nv.constant0._Z14stencil_kernelPKfS0_Pfjj)
        /*0080*/ 	.short	0x0380
        /*0082*/ 	.short	0x0020


	//----- nvinfo : EIATTR_SW_WAR
	.align		4
.L_21:
        /*0084*/ 	.byte	0x04, 0x36
        /*0086*/ 	.short	(.L_23 - .L_22)
.L_22:
        /*0088*/ 	.word	0x00000008
.L_23:


//--------------------- .nv.callgraph             --------------------------
	.section	.nv.callgraph,"",@"SHT_CUDA_CALLGRAPH"
	.align	4
	.sectionentsize	8
	.align		4
        /*0000*/ 	.word	0x00000000
	.align		4
        /*0004*/ 	.word	0xffffffff
	.align		4
        /*0008*/ 	.word	0x00000000
	.align		4
        /*000c*/ 	.word	0xfffffffe
	.align		4
        /*0010*/ 	.word	0x00000000
	.align		4
        /*0014*/ 	.word	0xfffffffd
	.align		4
        /*0018*/ 	.word	0x00000000
	.align		4
        /*001c*/ 	.word	0xfffffffc


//--------------------- .text._Z14stencil_kernelPKfS0_Pfjj --------------------------
	.section	.text._Z14stencil_kernelPKfS0_Pfjj,"ax",@progbits
	.align	128
        .global         _Z14stencil_kernelPKfS0_Pfjj
        .type           _Z14stencil_kernelPKfS0_Pfjj,@function
        .size           _Z14stencil_kernelPKfS0_Pfjj,(.L_x_5 - _Z14stencil_kernelPKfS0_Pfjj)
        .other          _Z14stencil_kernelPKfS0_Pfjj,@"STO_CUDA_ENTRY STV_DEFAULT"
_Z14stencil_kernelPKfS0_Pfjj:
.text._Z14stencil_kernelPKfS0_Pfjj:
[----:B------:R-:W-:Y:S01]  /*0000*/  LDC R1, c[0x0][0x37c] ;  /* 0x0000df00ff017b82 */ /* 0x000fe20000000800 */
[----:B------:R-:W0:Y:S07]  /*0010*/  S2R R0, SR_TID.X ;  /* 0x0000000000007919 */ /* 0x000e2e0000002100 */
[----:B------:R-:W0:Y:S01]  /*0020*/  LDC.64 R2, c[0x0][0x398] ;  /* 0x0000e600ff027b82 */ /* 0x000e220000000a00 */
[----:B------:R-:W1:Y:S07]  /*0030*/  LDCU.64 UR6, c[0x0][0x358] ;  /* 0x00006b00ff0677ac */ /* 0x000e6e0008000a00 */
[----:B------:R-:W2:Y:S08]  /*0040*/  LDC.64 R6, c[0x0][0x380] ;  /* 0x0000e000ff067b82 */ /* 0x000eb00000000a00 */
[----:B------:R-:W3:Y:S01]  /*0050*/  LDC.64 R8, c[0x0][0x388] ;  /* 0x0000e200ff087b82 */ /* 0x000ee20000000a00 */
[----:B0-----:R-:W-:-:S13]  /*0060*/  ISETP.GE.U32.AND P0, PT, R0, R2, PT ;  /* 0x000000020000720c */ /* 0x001fda0003f06070 */
[----:B--2---:R-:W-:-:S04]  /*0070*/  @!P0 IMAD.WIDE.U32 R6, R0, 0x4, R6 ;  /* 0x0000000400068825 */ /* 0x004fc800078e0006 */
[----:B---3--:R-:W-:Y:S02]  /*0080*/  @!P0 IMAD.WIDE.U32 R8, R0, 0x4, R8 ;  /* 0x0000000400088825 */ /* 0x008fe400078e0008 */
[----:B-1----:R0:W2:Y:S04]  /*0090*/  @!P0 LDG.E R6, desc[UR6][R6.64] ;  /* 0x0000000606068981 */ /* 0x0020a8000c1e1900 */
[----:B------:R-:W3:Y:S01]  /*00a0*/  @!P0 LDG.E R8, desc[UR6][R8.64] ;  /* 0x0000000608088981 */ /* 0x000ee2000c1e1900 */
[----:B------:R-:W1:Y:S01]  /*00b0*/  S2UR UR5, SR_CgaCtaId ;  /* 0x00000000000579c3 */ /* 0x000e620000008800 */
[----:B------:R-:W-:Y:S01]  /*00c0*/  IMAD.SHL.U32 R5, R3, 0x2, RZ ;  /* 0x0000000203057824 */ /* 0x000fe200078e00ff */
[----:B------:R-:W-:-:S03]  /*00d0*/  UMOV UR4, 0x400 ;  /* 0x0000040000047882 */ /* 0x000fc60000000000 */
[----:B------:R-:W-:Y:S01]  /*00e0*/  @!P0 IMAD.IADD R4, R5, 0x1, R0 ;  /* 0x0000000105048824 */ /* 0x000fe200078e0200 */
[----:B------:R-:W-:Y:S01]  /*00f0*/  IADD3 R2, PT, PT, R0, R2, R5 ;  /* 0x0000000200027210 */ /* 0x000fe20007ffe005 */
[----:B0-----:R-:W-:Y:S01]  /*0100*/  IMAD.MOV R7, RZ, RZ, -R3 ;  /* 0x000000ffff077224 */ /* 0x001fe200078e0a03 */
[----:B-1----:R-:W-:-:S06]  /*0110*/  ULEA UR4, UR5, UR4, 0x18 ;  /* 0x0000000405047291 */ /* 0x002fcc000f8ec0ff */
[----:B------:R-:W-:Y:S02]  /*0120*/  @!P0 LEA R11, R4, UR4, 0x2 ;  /* 0x00000004040b8c11 */ /* 0x000fe4000f8e10ff */
[----:B------:R-:W-:Y:S02]  /*0130*/  @!P0 LEA R13, R0, UR4, 0x2 ;  /* 0x00000004000d8c11 */ /* 0x000fe4000f8e10ff */
[----:B------:R-:W-:Y:S01]  /*0140*/  LEA R2, R2, UR4, 0x2 ;  /* 0x0000000402027c11 */ /* 0x000fe2000f8e10ff */
[----:B--2---:R0:W-:Y:S04]  /*0150*/  @!P0 STS [R11+0x4], R6 ;  /* 0x000004060b008388 */ /* 0x0041e80000000800 */
[----:B---3--:R0:W-:Y:S01]  /*0160*/  @!P0 STS [R13], R8 ;  /* 0x000000080d008388 */ /* 0x0081e20000000800 */
[----:B------:R-:W-:Y:S01]  /*0170*/  BAR.SYNC.DEFER_BLOCKING 0x0 ;  /* 0x0000000000007b1d */ /* 0x000fe20000010000 */
[----:B------:R-:W-:-:S13]  /*0180*/  ISETP.GE.U32.AND P0, PT, R7, R3, PT ;  /* 0x000000030700720c */ /* 0x000fda0003f06070 */
[----:B0-----:R-:W-:Y:S05]  /*0190*/  @P0 BRA `(.L_x_0) ;  /* 0x0000000400480947 */ /* 0x001fea0003800000 */
[C---:B------:R-:W-:Y:S02]  /*01a0*/  LOP3.LUT P0, R4, R5.reuse, 0x2, RZ, 0xc0, !PT ;  /* 0x0000000205047812 */ /* 0x040fe4000780c0ff */
[----:B------:R-:W-:-:S04]  /*01b0*/  IADD3 R6, PT, PT, R5, -0x1, RZ ;  /* 0xffffffff05067810 */ /* 0x000fc80007ffe0ff */
[----:B------:R-:W-:-:S07]  /*01c0*/  ISETP.GE.U32.AND P1, PT, R6, 0x3, PT ;  /* 0x000000030600780c */ /* 0x000fce0003f26070 */
[----:B------:R-:W-:Y:S06]  /*01d0*/  @!P0 BRA `(.L_x_1) ;  /* 0x00000000005c8947 */ /* 0x000fec0003800000 */
[----:B------:R-:W0:Y:S01]  /*01e0*/  LDCU.U16 UR5, c[0x0][0x39c] ;  /* 0x00007380ff0577ac */ /* 0x000e220008000400 */
[--C-:B------:R-:W-:Y:S02]  /*01f0*/  IMAD.IADD R6, R0, 0x1, R3.reuse ;  /* 0x0000000100067824 */ /* 0x100fe400078e0203 */
[----:B------:R-:W-:Y:S01]  /*0200*/  IMAD.IADD R7, R4, 0x1, -R3 ;  /* 0x0000000104077824 */ /* 0x000fe200078e0a03 */
[----:B------:R-:W-:Y:S01]  /*0210*/  IADD3 R3, PT, PT, R0, -R3, RZ ;  /* 0x8000000300037210 */ /* 0x000fe20007ffe0ff */
[----:B------:R-:W1:Y:S01]  /*0220*/  LDCU UR8, c[0x0][0x398] ;  /* 0x00007300ff0877ac */ /* 0x000e620008000800 */
[----:B------:R-:W-:Y:S01]  /*0230*/  LEA R6, R6, 0x4, 0x2 ;  /* 0x0000000406067811 */ /* 0x000fe200078e10ff */
[----:B0-----:R-:W-:-:S04]  /*0240*/  USHF.L.U32 UR5, UR5, 0x1, URZ ;  /* 0x0000000105057899 */ /* 0x001fc800080006ff */
[----:B------:R-:W-:-:S04]  /*0250*/  ULOP3.LUT UR5, UR5, 0x2, URZ, 0xe2, !UPT ;  /* 0x0000000205057892 */ /* 0x000fc8000f8ee2ff */
[----:B-1----:R-:W-:-:S12]  /*0260*/  UIADD3 UR5, UPT, UPT, -UR5, URZ, URZ ;  /* 0x000000ff05057290 */ /* 0x002fd8000fffe1ff */
.L_x_2:
[C---:B------:R-:W-:Y:S01]  /*0270*/  ISETP.GE.U32.AND P0, PT, R3.reuse, UR8, PT ;  /* 0x0000000803007c0c */ /* 0x040fe2000bf06070 */
[----:B0-----:R-:W-:Y:S01]  /*0280*/  LDS R9, [UR4] ;  /* 0x00000004ff097984 */ /* 0x001fe20008000800 */
[----:B------:R-:W-:Y:S02]  /*0290*/  UIADD3 UR5, UPT, UPT, UR5, 0x1, URZ ;  /* 0x0000000105057890 */ /* 0x000fe4000fffe0ff */
[C---:B------:R-:W-:Y:S01]  /*02a0*/  ISETP.LT.OR P0, PT, R3.reuse, RZ, P0 ;  /* 0x000000ff0300720c */ /* 0x040fe20000701670 */
[----:B------:R-:W-:Y:S01]  /*02b0*/  LDS R8, [R2+0x4] ;  /* 0x0000040002087984 */ /* 0x000fe20000000800 */
[----:B------:R-:W-:Y:S01]  /*02c0*/  UISETP.NE.AND UP0, UPT, UR5, URZ, UPT ;  /* 0x000000ff0500728c */ /* 0x000fe2000bf05270 */
[----:B------:R-:W-:-:S10]  /*02d0*/  VIADD R3, R3, 0x1 ;  /* 0x0000000103037836 */ /* 0x000fd40000000000 */
[----:B------:R-:W0:Y:S01]  /*02e0*/  @!P0 LDS R4, [R6+UR4] ;  /* 0x0000000406048984 */ /* 0x000e220008000800 */
[----:B------:R-:W-:Y:S01]  /*02f0*/  UIADD3 UR4, UPT, UPT, UR4, 0x4, URZ ;  /* 0x0000000404047890 */ /* 0x000fe2000fffe0ff */
[----:B0-----:R-:W-:-:S04]  /*0300*/  @!P0 FMUL R9, R4, R9 ;  /* 0x0000000904098220 */ /* 0x001fc80000400000 */
[----:B------:R-:W-:-:S05]  /*0310*/  FADD R9, R8, R9 ;  /* 0x0000000908097221 */ /* 0x000fca0000000000 */
[----:B------:R0:W-:Y:S01]  /*0320*/  STS [R2+0x4], R9 ;  /* 0x0000040902007388 */ /* 0x0001e20000000800 */
[----:B------:R-:W-:Y:S06]  /*0330*/  BAR.SYNC.DEFER_BLOCKING 0x0 ;  /* 0x0000000000007b1d */ /* 0x000fec0000010000 */
[----:B------:R-:W-:Y:S05]  /*0340*/  BRA.U UP0, `(.L_x_2) ;  /* 0xfffffffd00c87547 */ /* 0x000fea000b83ffff */
.L_x_1:
[----:B------:R-:W-:Y:S05]  /*0350*/  @!P1 BRA `(.L_x_0) ;  /* 0x0000000000d89947 */ /* 0x000fea0003800000 */
[----:B------:R-:W1:Y:S01]  /*0360*/  S2UR UR5, SR_CgaCtaId ;  /* 0x00000000000579c3 */ /* 0x000e620000008800 */
[----:B------:R-:W-:Y:S01]  /*0370*/  UMOV UR4, 0x400 ;  /* 0x0000040000047882 */ /* 0x000fe20000000000 */
[----:B------:R-:W2:Y:S02]  /*0380*/  LDCU.64 UR8, c[0x0][0x398] ;  /* 0x00007300ff0877ac */ /* 0x000ea40008000a00 */
[----:B-12---:R-:W-:-:S12]  /*0390*/  ULEA UR4, UR5, UR4, 0x18 ;  /* 0x0000000405047291 */ /* 0x006fd8000f8ec0ff */
.L_x_3:
[----:B------:R-:W-:Y:S01]  /*03a0*/  IMAD.IADD R10, R0, 0x1, R7 ;  /* 0x00000001000a7824 */ /* 0x000fe200078e0207 */
[C---:B------:R-:W-:Y:S01]  /*03b0*/  IADD3 R3, PT, PT, R7.reuse, UR9, RZ ;  /* 0x0000000907037c10 */ /* 0x040fe2000fffe0ff */
[----:B------:R-:W-:Y:S01]  /*03c0*/  LDS R6, [R2+0x4] ;  /* 0x0000040002067984 */ /* 0x000fe20000000800 */
[----:B------:R-:W-:Y:S01]  /*03d0*/  IADD3 R7, PT, PT, R7, 0x4, RZ ;  /* 0x0000000407077810 */ /* 0x000fe20007ffe0ff */
[----:B------:R-:W-:Y:S01]  /*03e0*/  IMAD.IADD R4, R5, 0x1, R10 ;  /* 0x0000000105047824 */ /* 0x000fe200078e020a */
[C---:B------:R-:W-:Y:S01]  /*03f0*/  ISETP.GE.U32.AND P0, PT, R10.reuse, UR8, PT ;  /* 0x000000080a007c0c */ /* 0x040fe2000bf06070 */
[C---:B------:R-:W-:Y:S01]  /*0400*/  VIADD R8, R10.reuse, 0x1 ;  /* 0x000000010a087836 */ /* 0x040fe20000000000 */
[----:B------:R-:W-:Y:S02]  /*0410*/  LEA R11, R3, UR4, 0x2 ;  /* 0x00000004030b7c11 */ /* 0x000fe4000f8e10ff */
[----:B------:R-:W-:Y:S02]  /*0420*/  ISETP.GT.AND P0, PT, R10, -0x1, !P0 ;  /* 0xffffffff0a00780c */ /* 0x000fe40004704270 */
[----:B------:R-:W-:Y:S01]  /*0430*/  LEA R12, R4, UR4, 0x2 ;  /* 0x00000004040c7c11 */ /* 0x000fe2000f8e10ff */
[----:B------:R-:W-:Y:S01]  /*0440*/  LDS R3, [R11] ;  /* 0x000000000b037984 */ /* 0x000fe20000000800 */
[----:B------:R-:W-:-:S04]  /*0450*/  ISETP.GE.U32.AND P1, PT, R8, UR8, PT ;  /* 0x0000000808007c0c */ /* 0x000fc8000bf26070 */
[----:B------:R-:W-:-:S05]  /*0460*/  ISETP.LT.OR P1, PT, R8, RZ, P1 ;  /* 0x000000ff0800720c */ /* 0x000fca0000f21670 */
[----:B-1----:R-:W1:Y:S02]  /*0470*/  @P0 LDS R4, [R12+0x4] ;  /* 0x000004000c040984 */ /* 0x002e640000000800 */
[----:B-1----:R-:W-:-:S04]  /*0480*/  @P0 FMUL R3, R3, R4 ;  /* 0x0000000403030220 */ /* 0x002fc80000400000 */
[----:B------:R-:W-:Y:S01]  /*0490*/  FADD R3, R6, R3 ;  /* 0x0000000306037221 */ /* 0x000fe20000000000 */
[----:B------:R-:W-:-:S04]  /*04a0*/  IADD3 R6, PT, PT, R10, 0x2, RZ ;  /* 0x000000020a067810 */ /* 0x000fc80007ffe0ff */
[----:B------:R-:W-:Y:S01]  /*04b0*/  STS [R2+0x4], R3 ;  /* 0x0000040302007388 */ /* 0x000fe20000000800 */
[----:B------:R-:W-:Y:S01]  /*04c0*/  BAR.SYNC.DEFER_BLOCKING 0x0 ;  /* 0x0000000000007b1d */ /* 0x000fe20000010000 */
[----:B------:R-:W-:-:S04]  /*04d0*/  ISETP.GE.U32.AND P0, PT, R6, UR8, PT ;  /* 0x0000000806007c0c */ /* 0x000fc8000bf06070 */
[----:B------:R-:W-:Y:S01]  /*04e0*/  ISETP.LT.OR P0, PT, R6, RZ, P0 ;  /* 0x000000ff0600720c */ /* 0x000fe20000701670 */
[----:B------:R-:W-:Y:S01]  /*04f0*/  VIADD R6, R10, 0x3 ;  /* 0x000000030a067836 */ /* 0x000fe20000000000 */
[----:B------:R-:W-:Y:S04]  /*0500*/  @!P1 LDS R4, [R12+0x8] ;  /* 0x000008000c049984 */ /* 0x000fe80000000800 */
[----:B0-----:R-:W0:Y:S02]  /*0510*/  @!P1 LDS R9, [R11+0x4] ;  /* 0x000004000b099984 */ /* 0x001e240000000800 */
[----:B0-----:R-:W-:Y:S02]  /*0520*/  @!P1 FMUL R4, R4, R9 ;  /* 0x0000000904049220 */ /* 0x001fe40000400000 */
[----:B------:R-:W-:Y:S04]  /*0530*/  LDS R9, [R2+0x4] ;  /* 0x0000040002097984 */ /* 0x000fe80000000800 */
[----:B------:R-:W0:Y:S02]  /*0540*/  @P1 LDS R4, [R11+0x4] ;  /* 0x000004000b041984 */ /* 0x000e240000000800 */
[----:B0-----:R-:W-:-:S05]  /*0550*/  FADD R9, R9, R4 ;  /* 0x0000000409097221 */ /* 0x001fca0000000000 */
[----:B------:R-:W-:Y:S01]  /*0560*/  STS [R2+0x4], R9 ;  /* 0x0000040902007388 */ /* 0x000fe20000000800 */
[----:B------:R-:W-:Y:S06]  /*0570*/  BAR.SYNC.DEFER_BLOCKING 0x0 ;  /* 0x0000000000007b1d */ /* 0x000fec0000010000 */
[----:B------:R-:W-:Y:S04]  /*0580*/  @!P0 LDS R3, [R12+0xc] ;  /* 0x00000c000c038984 */ /* 0x000fe80000000800 */
[----:B------:R-:W0:Y:S02]  /*0590*/  @!P0 LDS R4, [R11+0x8] ;  /* 0x000008000b048984 */ /* 0x000e240000000800 */
[----:B0-----:R-:W-:-:S02]  /*05a0*/  @!P0 FMUL R3, R3, R4 ;  /* 0x0000000403038220 */ /* 0x001fc40000400000 */
[----:B------:R-:W-:Y:S04]  /*05b0*/  LDS R4, [R2+0x4] ;  /* 0x0000040002047984 */ /* 0x000fe80000000800 */
[----:B------:R-:W0:Y:S01]  /*05c0*/  @P0 LDS R3, [R11+0x8] ;  /* 0x000008000b030984 */ /* 0x000e220000000800 */
[----:B------:R-:W-:-:S04]  /*05d0*/  ISETP.GE.U32.AND P0, PT, R6, UR8, PT ;  /* 0x0000000806007c0c */ /* 0x000fc8000bf06070 */
[----:B------:R-:W-:Y:S01]  /*05e0*/  ISETP.LT.OR P0, PT, R6, RZ, P0 ;  /* 0x000000ff0600720c */ /* 0x000fe20000701670 */
        /* <DEDUP_REMOVED lines=8> */
[----:B------:R-:W-:Y:S01]  /*0670*/  ISETP.NE.AND P0, PT, R7, UR9, PT ;  /* 0x0000000907007c0c */ /* 0x000fe2000bf05270 */
[----:B0-----:R-:W-:-:S05]  /*0680*/  FADD R9, R9, R4 ;  /* 0x0000000409097221 */ /* 0x001fca0000000000 */
[----:B------:R1:W-:Y:S01]  /*0690*/  STS [R2+0x4], R9 ;  /* 0x0000040902007388 */ /* 0x0003e20000000800 */
[----:B------:R-:W-:Y:S06]  /*06a0*/  BAR.SYNC.DEFER_BLOCKING 0x0 ;  /* 0x0000000000007b1d */ /* 0x000fec0000010000 */
[----:B------:R-:W-:Y:S05]  /*06b0*/  @P0 BRA `(.L_x_3) ;  /* 0xfffffffc00380947 */ /* 0x000fea000383ffff */
.L_x_0:
[----:B------:R-:W2:Y:S01]  /*06c0*/  S2R R7, SR_CTAID.X ;  /* 0x0000000000077919 */ /* 0x000ea20000002500 */
[----:B------:R-:W3:Y:S01]  /*06d0*/  LDC.64 R4, c[0x0][0x390] ;  /* 0x0000e400ff047b82 */ /* 0x000ee20000000a00 */
[----:B------:R-:W2:Y:S01]  /*06e0*/  LDCU UR4, c[0x0][0x360] ;  /* 0x00006c00ff0477ac */ /* 0x000ea20008000800 */
[----:B------:R-:W4:Y:S01]  /*06f0*/  LDS R3, [R2+0x4] ;  /* 0x0000040002037984 */ /* 0x000f220000000800 */
[----:B--2---:R-:W-:-:S04]  /*0700*/  IMAD R7, R7, UR4, R0 ;  /* 0x0000000407077c24 */ /* 0x004fc8000f8e0200 */
[----:B---3--:R-:W-:-:S05]  /*0710*/  IMAD.WIDE R4, R7, 0x4, R4 ;  /* 0x0000000407047825 */ /* 0x008fca00078e0204 */
[----:B----4-:R-:W-:Y:S01]  /*0720*/  STG.E desc[UR6][R4.64], R3 ;  /* 0x0000000304007986 */ /* 0x010fe2000c101906 */
[----:B------:R-:W-:Y:S05]  /*0730*/  EXIT ;  /* 0x000000000000794d */ /* 0x000fea0003800000 */
.L_x_4:
[----:B------:R-:W-:-:S00]  /*0740*/  BRA `(.L_x_4) ;  /* 0xfffffffc00fc7947 */ /* 0x000fc0000383ffff */
[----:B------:R-:W-:-:S00]  /*0750*/  NOP ;  /* 0x0000000000007918 */ /* 0x000fc00000000000 */
        /* <DEDUP_REMOVED lines=10> */
.L_x_5:


//--------------------- .nv.shared._Z14stencil_kernelPKfS0_Pfjj --------------------------
	.section	.nv.shared._Z14stencil_kernelPKfS0_Pfjj,"aw",@nobits
	.sectionflags	@""
	.align	16
	.zero		1024


//--------------------- .nv.shared.reserved.0     --------------------------
	.section	.nv.shared.reserved.0,"aw",@nobits
	.weak		__nv_reservedSMEM_offset_0_alias
	.size		__nv_reservedSMEM_offset_0_alias, 0, 64
	.other		__nv_reservedSMEM_offset_0_alias,@"STO_CUDA_RESERVED_SHARED STV_DEFAULT"
__nv_reservedSMEM_offset_0_alias:
	.zero		0
	.zero		64


//--------------------- .nv.constant0._Z14stencil_kernelPKfS0_Pfjj --------------------------
	.section	.nv.constant0._Z14stencil_kernelPKfS0_Pfjj,"a",@progbits
	.sectionflags	@""
	.align	4
.nv.constant0._Z14stencil_kernelPKfS0_Pfjj:
	.zero		928


//--------------------- SYMBOLS --------------------------

	.type		.nv.reservedSmem.offset0,@object
	.size		.nv.reservedSmem.offset0,0x4
	.type		.nv.reservedSmem.cap,@object
	.size		.nv.reservedSmem.cap,0x4
